//
// Generated by NVIDIA NVVM Compiler
//
// Compiler Build ID: CL-36424714
// Cuda compilation tools, release 13.0, V13.0.88
// Based on NVVM 20.0.0
//

.version 9.0
.target sm_100
.address_size 64

	// .globl	_Z10cu_calcDotPyjS_

.visible .entry _Z10cu_calcDotPyjS_(
	.param .u64 .ptr .align 1 _Z10cu_calcDotPyjS__param_0,
	.param .u32 _Z10cu_calcDotPyjS__param_1,
	.param .u64 .ptr .align 1 _Z10cu_calcDotPyjS__param_2
)
{
	.reg .pred 	%p<3>;
	.reg .b32 	%r<16>;
	.reg .b64 	%rd<9>;

	ld.param.u64 	%rd1, [_Z10cu_calcDotPyjS__param_0];
	ld.param.u32 	%r2, [_Z10cu_calcDotPyjS__param_1];
	ld.param.u64 	%rd2, [_Z10cu_calcDotPyjS__param_2];
	mov.u32 	%r3, %ctaid.x;
	mov.u32 	%r4, %ntid.x;
	mov.u32 	%r5, %tid.x;
	mad.lo.s32 	%r1, %r3, %r4, %r5;
	setp.ge.u32 	%p1, %r1, %r2;
	@%p1 bra 	$L__BB0_2;
	cvta.to.global.u64 	%rd3, %rd2;
	cvta.to.global.u64 	%rd4, %rd1;
	shr.u32 	%r6, %r2, 1;
	setp.lt.u32 	%p2, %r1, %r6;
	add.s32 	%r7, %r1, 1;
	and.b32  	%r8, %r2, -2;
	sub.s32 	%r9, %r8, %r1;
	selp.b32 	%r10, %r7, %r9, %p2;
	mul.hi.u32 	%r11, %r1, -858993459;
	shr.u32 	%r12, %r11, 3;
	mul.lo.s32 	%r13, %r12, 10;
	sub.s32 	%r14, %r1, %r13;
	add.s32 	%r15, %r14, 1;
	mov.b64 	%rd5, 0;
	st.global.u64 	[%rd3], %rd5;
	mul.wide.u32 	%rd6, %r10, %r15;
	mul.wide.u32 	%rd7, %r1, 8;
	add.s64 	%rd8, %rd4, %rd7;
	st.global.u64 	[%rd8], %rd6;
$L__BB0_2:
	ret;

}
	// .globl	_Z9cu_reducePyjS_
.visible .entry _Z9cu_reducePyjS_(
	.param .u64 .ptr .align 1 _Z9cu_reducePyjS__param_0,
	.param .u32 _Z9cu_reducePyjS__param_1,
	.param .u64 .ptr .align 1 _Z9cu_reducePyjS__param_2
)
{
	.reg .pred 	%p<2>;
	.reg .b32 	%r<6>;
	.reg .b64 	%rd<9>;

	ld.param.u64 	%rd1, [_Z9cu_reducePyjS__param_0];
	ld.param.u32 	%r2, [_Z9cu_reducePyjS__param_1];
	ld.param.u64 	%rd2, [_Z9cu_reducePyjS__param_2];
	mov.u32 	%r3, %ctaid.x;
	mov.u32 	%r4, %ntid.x;
	mov.u32 	%r5, %tid.x;
	mad.lo.s32 	%r1, %r3, %r4, %r5;
	setp.ge.u32 	%p1, %r1, %r2;
	@%p1 bra 	$L__BB1_2;
	cvta.to.global.u64 	%rd3, %rd1;
	cvta.to.global.u64 	%rd4, %rd2;
	mul.wide.u32 	%rd5, %r1, 8;
	add.s64 	%rd6, %rd3, %rd5;
	ld.global.u64 	%rd7, [%rd6];
	atom.global.add.u64 	%rd8, [%rd4], %rd7;
$L__BB1_2:
	ret;

}


// ===== COMPILED SASS (sm_100) =====

	.target	sm_100

	.elftype	@"ET_EXEC"


//--------------------- .note.nv.tkinfo           --------------------------
	.section	.note.nv.tkinfo,"",@"SHT_NOTE"
	.sectionflags	@"SHF_NOTE_NV_TKINFO"
	.tkinfo
        /*0018*/ 	.word	0x00000002
        /*0030*/ 	.string	""
        /*0030*/ 	.string	"ptxas"
        /*0030*/ 	.string	"Cuda compilation tools, release 13.0, V13.0.88"
        /*0030*/ 	.string	"Build cuda_13.0.r13.0/compiler.36424714_0"
        /*0030*/ 	.string	"-arch sm_100 -m 64 "



//--------------------- .note.nv.cuinfo           --------------------------
	.section	.note.nv.cuinfo,"",@"SHT_NOTE"
	.sectionflags	@"SHF_NOTE_NV_CUINFO"
        /*0018*/ 	.short	0x0002
        /*001a*/ 	.short	0x0064
        /*001c*/ 	.short	0x0082
	.zero		2


//--------------------- .nv.info                  --------------------------
	.section	.nv.info,"",@"SHT_CUDA_INFO"
	.align	4


	//----- nvinfo : EIATTR_REGCOUNT
	.align		4
        /*0000*/ 	.byte	0x04, 0x2f
        /*0002*/ 	.short	(.L_1 - .L_0)
	.align		4
.L_0:
        /*0004*/ 	.word	index@(_Z10cu_calcDotPyjS_)
        /*0008*/ 	.word	0x0000000c


	//----- nvinfo : EIATTR_FRAME_SIZE
	.align		4
.L_1:
        /*000c*/ 	.byte	0x04, 0x11
        /*000e*/ 	.short	(.L_3 - .L_2)
	.align		4
.L_2:
        /*0010*/ 	.word	index@(_Z10cu_calcDotPyjS_)
        /*0014*/ 	.word	0x00000000


	//----- nvinfo : EIATTR_REGCOUNT
	.align		4
.L_3:
        /*0018*/ 	.byte	0x04, 0x2f
        /*001a*/ 	.short	(.L_5 - .L_4)
	.align		4
.L_4:
        /*001c*/ 	.word	index@(_Z9cu_reducePyjS_)
        /*0020*/ 	.word	0x00000008


	//----- nvinfo : EIATTR_FRAME_SIZE
	.align		4
.L_5:
        /*0024*/ 	.byte	0x04, 0x11
        /*0026*/ 	.short	(.L_7 - .L_6)
	.align		4
.L_6:
        /*0028*/ 	.word	index@(_Z9cu_reducePyjS_)
        /*002c*/ 	.word	0x00000000


	//----- nvinfo : EIATTR_MIN_STACK_SIZE
	.align		4
.L_7:
        /*0030*/ 	.byte	0x04, 0x12
        /*0032*/ 	.short	(.L_9 - .L_8)
	.align		4
.L_8:
        /*0034*/ 	.word	index@(_Z9cu_reducePyjS_)
        /*0038*/ 	.word	0x00000000


	//----- nvinfo : EIATTR_MIN_STACK_SIZE
	.align		4
.L_9:
        /*003c*/ 	.byte	0x04, 0x12
        /*003e*/ 	.short	(.L_11 - .L_10)
	.align		4
.L_10:
        /*0040*/ 	.word	index@(_Z10cu_calcDotPyjS_)
        /*0044*/ 	.word	0x00000000
.L_11:


//--------------------- .nv.compat                --------------------------
	.section	.nv.compat,"",@"SHT_CUDA_COMPAT_INFO"
	.align	4
        /*0000*/ 	.byte	0x02, 0x09, 0x00, 0x00, 0x02, 0x02, 0x01, 0x00, 0x02, 0x05, 0x05, 0x00, 0x03, 0x07, 0x01, 0x01
        /*0010*/ 	.byte	0x02, 0x03, 0x00, 0x00, 0x02, 0x06, 0x01, 0x00, 0x04, 0x0b, 0x08, 0x00, 0x09, 0x00, 0x00, 0x00
        /*0020*/ 	.byte	0x00, 0x00, 0x00, 0x00


//--------------------- .nv.info._Z9cu_reducePyjS_ --------------------------
	.section	.nv.info._Z9cu_reducePyjS_,"",@"SHT_CUDA_INFO"
	.sectionflags	@""
	.align	4


	//----- nvinfo : EIATTR_CUDA_API_VERSION
	.align		4
        /*0000*/ 	.byte	0x04, 0x37
        /*0002*/ 	.short	(.L_13 - .L_12)
.L_12:
        /*0004*/ 	.word	0x00000082


	//----- nvinfo : EIATTR_KPARAM_INFO
	.align		4
.L_13:
        /*0008*/ 	.byte	0x04, 0x17
        /*000a*/ 	.short	(.L_15 - .L_14)
.L_14:
        /*000c*/ 	.word	0x00000000
        /*0010*/ 	.short	0x0002
        /*0012*/ 	.short	0x0010
        /*0014*/ 	.byte	0x00, 0xf5, 0x21, 0x00


	//----- nvinfo : EIATTR_KPARAM_INFO
	.align		4
.L_15:
        /*0018*/ 	.byte	0x04, 0x17
        /*001a*/ 	.short	(.L_17 - .L_16)
.L_16:
        /*001c*/ 	.word	0x00000000
        /*0020*/ 	.short	0x0001
        /*0022*/ 	.short	0x0008
        /*0024*/ 	.byte	0x00, 0xf0, 0x11, 0x00


	//----- nvinfo : EIATTR_KPARAM_INFO
	.align		4
.L_17:
        /*0028*/ 	.byte	0x04, 0x17
        /*002a*/ 	.short	(.L_19 - .L_18)
.L_18:
        /*002c*/ 	.word	0x00000000
        /*0030*/ 	.short	0x0000
        /*0032*/ 	.short	0x0000
        /*0034*/ 	.byte	0x00, 0xf5, 0x21, 0x00


	//----- nvinfo : EIATTR_SPARSE_MMA_MASK
	.align		4
.L_19:
        /*0038*/ 	.byte	0x03, 0x50
        /*003a*/ 	.short	0x0000


	//----- nvinfo : EIATTR_MAXREG_COUNT
	.align		4
        /*003c*/ 	.byte	0x03, 0x1b
        /*003e*/ 	.short	0x00ff


	//----- nvinfo : EIATTR_MERCURY_ISA_VERSION
	.align		4
        /*0040*/ 	.byte	0x03, 0x5f
        /*0042*/ 	.short	0x0101


	//----- nvinfo : EIATTR_VRC_CTA_INIT_COUNT
	.align		4
        /*0044*/ 	.byte	0x02, 0x4a
	.zero		1
	.zero		1


	//----- nvinfo : EIATTR_EXIT_INSTR_OFFSETS
	.align		4
        /*0048*/ 	.byte	0x04, 0x1c
        /*004a*/ 	.short	(.L_21 - .L_20)


	//   ....[0]....
.L_20:
        /*004c*/ 	.word	0x00000070


	//   ....[1]....
        /*0050*/ 	.word	0x000000e0


	//----- nvinfo : EIATTR_CBANK_PARAM_SIZE
	.align		4
.L_21:
        /*0054*/ 	.byte	0x03, 0x19
        /*0056*/ 	.short	0x0018


	//----- nvinfo : EIATTR_PARAM_CBANK
	.align		4
        /*0058*/ 	.byte	0x04, 0x0a
        /*005a*/ 	.short	(.L_23 - .L_22)
	.align		4
.L_22:
        /*005c*/ 	.word	index@(.nv.constant0._Z9cu_reducePyjS_)
        /*0060*/ 	.short	0x0380
        /*0062*/ 	.short	0x0018


	//----- nvinfo : EIATTR_SW_WAR
	.align		4
.L_23:
        /*0064*/ 	.byte	0x04, 0x36
        /*0066*/ 	.short	(.L_25 - .L_24)
.L_24:
        /*0068*/ 	.word	0x00000008
.L_25:


//--------------------- .nv.info._Z10cu_calcDotPyjS_ --------------------------
	.section	.nv.info._Z10cu_calcDotPyjS_,"",@"SHT_CUDA_INFO"
	.sectionflags	@""
	.align	4


	//----- nvinfo : EIATTR_CUDA_API_VERSION
	.align		4
        /*0000*/ 	.byte	0x04, 0x37
        /*0002*/ 	.short	(.L_27 - .L_26)
.L_26:
        /*0004*/ 	.word	0x00000082


	//----- nvinfo : EIATTR_KPARAM_INFO
	.align		4
.L_27:
        /*0008*/ 	.byte	0x04, 0x17
        /*000a*/ 	.short	(.L_29 - .L_28)
.L_28:
        /*000c*/ 	.word	0x00000000
        /*0010*/ 	.short	0x0002
        /*0012*/ 	.short	0x0010
        /*0014*/ 	.byte	0x00, 0xf5, 0x21, 0x00


	//----- nvinfo : EIATTR_KPARAM_INFO
	.align		4
.L_29:
        /*0018*/ 	.byte	0x04, 0x17
        /*001a*/ 	.short	(.L_31 - .L_30)
.L_30:
        /*001c*/ 	.word	0x00000000
        /*0020*/ 	.short	0x0001
        /*0022*/ 	.short	0x0008
        /*0024*/ 	.byte	0x00, 0xf0, 0x11, 0x00


	//----- nvinfo : EIATTR_KPARAM_INFO
	.align		4
.L_31:
        /*0028*/ 	.byte	0x04, 0x17
        /*002a*/ 	.short	(.L_33 - .L_32)
.L_32:
        /*002c*/ 	.word	0x00000000
        /*0030*/ 	.short	0x0000
        /*0032*/ 	.short	0x0000
        /*0034*/ 	.byte	0x00, 0xf5, 0x21, 0x00


	//----- nvinfo : EIATTR_SPARSE_MMA_MASK
	.align		4
.L_33:
        /*0038*/ 	.byte	0x03, 0x50
        /*003a*/ 	.short	0x0000


	//----- nvinfo : EIATTR_MAXREG_COUNT
	.align		4
        /*003c*/ 	.byte	0x03, 0x1b
        /*003e*/ 	.short	0x00ff


	//----- nvinfo : EIATTR_MERCURY_ISA_VERSION
	.align		4
        /*0040*/ 	.byte	0x03, 0x5f
        /*0042*/ 	.short	0x0101


	//----- nvinfo : EIATTR_VRC_CTA_INIT_COUNT
	.align		4
        /*0044*/ 	.byte	0x02, 0x4a
	.zero		1
	.zero		1


	//----- nvinfo : EIATTR_EXIT_INSTR_OFFSETS
	.align		4
        /*0048*/ 	.byte	0x04, 0x1c
        /*004a*/ 	.short	(.L_35 - .L_34)


	//   ....[0]....
.L_34:
        /*004c*/ 	.word	0x00000070


	//   ....[1]....
        /*0050*/ 	.word	0x00000180


	//----- nvinfo : EIATTR_CBANK_PARAM_SIZE
	.align		4
.L_35:
        /*0054*/ 	.byte	0x03, 0x19
        /*0056*/ 	.short	0x0018


	//----- nvinfo : EIATTR_PARAM_CBANK
	.align		4
        /*0058*/ 	.byte	0x04, 0x0a
        /*005a*/ 	.short	(.L_37 - .L_36)
	.align		4
.L_36:
        /*005c*/ 	.word	index@(.nv.constant0._Z10cu_calcDotPyjS_)
        /*0060*/ 	.short	0x0380
        /*0062*/ 	.short	0x0018


	//----- nvinfo : EIATTR_SW_WAR
	.align		4
.L_37:
        /*0064*/ 	.byte	0x04, 0x36
        /*0066*/ 	.short	(.L_39 - .L_38)
.L_38:
        /*0068*/ 	.word	0x00000008
.L_39:


//--------------------- .nv.callgraph             --------------------------
	.section	.nv.callgraph,"",@"SHT_CUDA_CALLGRAPH"
	.align	4
	.sectionentsize	8
	.align		4
        /*0000*/ 	.word	0x00000000
	.align		4
        /*0004*/ 	.word	0xffffffff
	.align		4
        /*0008*/ 	.word	0x00000000
	.align		4
        /*000c*/ 	.word	0xfffffffe
	.align		4
        /*0010*/ 	.word	0x00000000
	.align		4
        /*0014*/ 	.word	0xfffffffd
	.align		4
        /*0018*/ 	.word	0x00000000
	.align		4
        /*001c*/ 	.word	0xfffffffc


//--------------------- .text._Z9cu_reducePyjS_   --------------------------
	.section	.text._Z9cu_reducePyjS_,"ax",@progbits
	.align	128
        .global         _Z9cu_reducePyjS_
        .type           _Z9cu_reducePyjS_,@function
        .size           _Z9cu_reducePyjS_,(.L_x_2 - _Z9cu_reducePyjS_)
        .other          _Z9cu_reducePyjS_,@"STO_CUDA_ENTRY STV_DEFAULT"
_Z9cu_reducePyjS_:
.text._Z9cu_reducePyjS_:
[----:B------:R-:W-:Y:S01]  /*0000*/  LDC R1, c[0x0][0x37c] ;  /* 0x0000df00ff017b82 */ /* 0x000fe20000000800 */
[----:B------:R-:W0:Y:S07]  /*0010*/  S2R R0, SR_TID.X ;  /* 0x0000000000007919 */ /* 0x000e2e0000002100 */
[----:B------:R-:W0:Y:S01]  /*0020*/  S2UR UR4, SR_CTAID.X ;  /* 0x00000000000479c3 */ /* 0x000e220000002500 */
[----:B------:R-:W1:Y:S07]  /*0030*/  LDCU UR5, c[0x0][0x388] ;  /* 0x00007100ff0577ac */ /* 0x000e6e0008000800 */
[----:B------:R-:W0:Y:S02]  /*0040*/  LDC R5, c[0x0][0x360] ;  /* 0x0000d800ff057b82 */ /* 0x000e240000000800 */
[----:B0-----:R-:W-:-:S05]  /*0050*/  IMAD R5, R5, UR4, R0 ;  /* 0x0000000405057c24 */ /* 0x001fca000f8e0200 */
[----:B-1----:R-:W-:-:S13]  /*0060*/  ISETP.GE.U32.AND P0, PT, R5, UR5, PT ;  /* 0x0000000505007c0c */ /* 0x002fda000bf06070 */
[----:B------:R-:W-:Y:S05]  /*0070*/  @P0 EXIT ;  /* 0x000000000000094d */ /* 0x000fea0003800000 */
[----:B------:R-:W0:Y:S01]  /*0080*/  LDC.64 R2, c[0x0][0x380] ;  /* 0x0000e000ff027b82 */ /* 0x000e220000000a00 */
[----:B------:R-:W1:Y:S01]  /*0090*/  LDCU.64 UR4, c[0x0][0x358] ;  /* 0x00006b00ff0477ac */ /* 0x000e620008000a00 */
[----:B0-----:R-:W-:-:S06]  /*00a0*/  IMAD.WIDE.U32 R2, R5, 0x8, R2 ;  /* 0x0000000805027825 */ /* 0x001fcc00078e0002 */
[----:B-1----:R-:W2:Y:S01]  /*00b0*/  LDG.E.64 R2, desc[UR4][R2.64] ;  /* 0x0000000402027981 */ /* 0x002ea2000c1e1b00 */
[----:B------:R-:W2:Y:S03]  /*00c0*/  LDC.64 R4, c[0x0][0x390] ;  /* 0x0000e400ff047b82 */ /* 0x000ea60000000a00 */
[----:B--2---:R-:W-:Y:S01]  /*00d0*/  REDG.E.ADD.64.STRONG.GPU desc[UR4][R4.64], R2 ;  /* 0x000000020400798e */ /* 0x004fe2000c12e504 */
[----:B------:R-:W-:Y:S05]  /*00e0*/  EXIT ;  /* 0x000000000000794d */ /* 0x000fea0003800000 */
.L_x_0:
[----:B------:R-:W-:-:S00]  /*00f0*/  BRA `(.L_x_0) ;  /* 0xfffffffc00fc7947 */ /* 0x000fc0000383ffff */
[----:B------:R-:W-:-:S00]  /*0100*/  NOP ;  /* 0x0000000000007918 */ /* 0x000fc00000000000 */
[----:B------:R-:W-:-:S00]  /*0110*/  NOP ;  /* 0x0000000000007918 */ /* 0x000fc00000000000 */
[----:B------:R-:W-:-:S00]  /*0120*/  NOP ;  /* 0x0000000000007918 */ /* 0x000fc00000000000 */
[----:B------:R-:W-:-:S00]  /*0130*/  NOP ;  /* 0x0000000000007918 */ /* 0x000fc00000000000 */
[----:B------:R-:W-:-:S00]  /*0140*/  NOP ;  /* 0x0000000000007918 */ /* 0x000fc00000000000 */
[----:B------:R-:W-:-:S00]  /*0150*/  NOP ;  /* 0x0000000000007918 */ /* 0x000fc00000000000 */
[----:B------:R-:W-:-:S00]  /*0160*/  NOP ;  /* 0x0000000000007918 */ /* 0x000fc00000000000 */
[----:B------:R-:W-:-:S00]  /*0170*/  NOP ;  /* 0x0000000000007918 */ /* 0x000fc00000000000 */
.L_x_2:


//--------------------- .text._Z10cu_calcDotPyjS_ --------------------------
	.section	.text._Z10cu_calcDotPyjS_,"ax",@progbits
	.align	128
        .global         _Z10cu_calcDotPyjS_
        .type           _Z10cu_calcDotPyjS_,@function
        .size           _Z10cu_calcDotPyjS_,(.L_x_3 - _Z10cu_calcDotPyjS_)
        .other          _Z10cu_calcDotPyjS_,@"STO_CUDA_ENTRY STV_DEFAULT"
_Z10cu_calcDotPyjS_:
.text._Z10cu_calcDotPyjS_:
        /* <DEDUP_REMOVED lines=9> */
[----:B------:R-:W-:Y:S01]  /*0090*/  USHF.R.U32.HI UR4, URZ, 0x1, UR5 ;  /* 0x00000001ff047899 */ /* 0x000fe20008011605 */
[C---:B------:R-:W-:Y:S01]  /*00a0*/  IMAD.HI.U32 R0, R3.reuse, -0x33333333, RZ ;  /* 0xcccccccd03007827 */ /* 0x040fe200078e00ff */
[----:B------:R-:W1:Y:S01]  /*00b0*/  LDCU.64 UR6, c[0x0][0x358] ;  /* 0x00006b00ff0677ac */ /* 0x000e620008000a00 */
[----:B------:R-:W-:-:S03]  /*00c0*/  IADD3 R2, PT, PT, R3, 0x1, RZ ;  /* 0x0000000103027810 */ /* 0x000fc60007ffe0ff */
[----:B------:R-:W-:Y:S01]  /*00d0*/  ISETP.GE.U32.AND P0, PT, R3, UR4, PT ;  /* 0x0000000403007c0c */ /* 0x000fe2000bf06070 */
[----:B------:R-:W1:Y:S01]  /*00e0*/  LDC.64 R8, c[0x0][0x390] ;  /* 0x0000e400ff087b82 */ /* 0x000e620000000a00 */
[----:B------:R-:W-:Y:S01]  /*00f0*/  SHF.R.U32.HI R0, RZ, 0x3, R0 ;  /* 0x00000003ff007819 */ /* 0x000fe20000011600 */
[----:B------:R-:W-:-:S04]  /*0100*/  ULOP3.LUT UR4, UR5, 0xfffffffe, URZ, 0xc0, !UPT ;  /* 0xfffffffe05047892 */ /* 0x000fc8000f8ec0ff */
[----:B------:R-:W-:-:S05]  /*0110*/  IMAD R0, R0, -0xa, R3 ;  /* 0xfffffff600007824 */ /* 0x000fca00078e0203 */
[----:B------:R-:W-:Y:S02]  /*0120*/  IADD3 R7, PT, PT, R0, 0x1, RZ ;  /* 0x0000000100077810 */ /* 0x000fe40007ffe0ff */
[C---:B------:R-:W-:Y:S01]  /*0130*/  @P0 IADD3 R2, PT, PT, -R3.reuse, UR4, RZ ;  /* 0x0000000403020c10 */ /* 0x040fe2000fffe1ff */
[----:B0-----:R-:W-:-:S04]  /*0140*/  IMAD.WIDE.U32 R4, R3, 0x8, R4 ;  /* 0x0000000803047825 */ /* 0x001fc800078e0004 */
[----:B------:R-:W-:Y:S01]  /*0150*/  IMAD.WIDE.U32 R2, R2, R7, RZ ;  /* 0x0000000702027225 */ /* 0x000fe200078e00ff */
[----:B-1----:R-:W-:Y:S04]  /*0160*/  STG.E.64 desc[UR6][R8.64], RZ ;  /* 0x000000ff08007986 */ /* 0x002fe8000c101b06 */
[----:B------:R-:W-:Y:S01]  /*0170*/  STG.E.64 desc[UR6][R4.64], R2 ;  /* 0x0000000204007986 */ /* 0x000fe2000c101b06 */
[----:B------:R-:W-:Y:S05]  /*0180*/  EXIT ;  /* 0x000000000000794d */ /* 0x000fea0003800000 */
.L_x_1:
        /* <DEDUP_REMOVED lines=15> */
.L_x_3:


//--------------------- .nv.shared.reserved.0     --------------------------
	.section	.nv.shared.reserved.0,"aw",@nobits
	.weak		__nv_reservedSMEM_offset_0_alias
	.size		__nv_reservedSMEM_offset_0_alias, 0, 64
	.other		__nv_reservedSMEM_offset_0_alias,@"STO_CUDA_RESERVED_SHARED STV_DEFAULT"
__nv_reservedSMEM_offset_0_alias:
	.zero		0
	.zero		64


//--------------------- .nv.constant0._Z9cu_reducePyjS_ --------------------------
	.section	.nv.constant0._Z9cu_reducePyjS_,"a",@progbits
	.sectionflags	@""
	.align	4
.nv.constant0._Z9cu_reducePyjS_:
	.zero		920


//--------------------- .nv.constant0._Z10cu_calcDotPyjS_ --------------------------
	.section	.nv.constant0._Z10cu_calcDotPyjS_,"a",@progbits
	.sectionflags	@""
	.align	4
.nv.constant0._Z10cu_calcDotPyjS_:
	.zero		920


//--------------------- SYMBOLS --------------------------

	.type		.nv.reservedSmem.offset0,@object
	.size		.nv.reservedSmem.offset0,0x4
